//
// Generated by NVIDIA NVVM Compiler
//
// Compiler Build ID: CL-36424714
// Cuda compilation tools, release 13.0, V13.0.88
// Based on NVVM 20.0.0
//

.version 9.0
.target sm_100
.address_size 64

	// .globl	_Z9reduce_v3PfS_
// _ZZ9reduce_v3PfS_E5sdata has been demoted

.visible .entry _Z9reduce_v3PfS_(
	.param .u64 .ptr .align 1 _Z9reduce_v3PfS__param_0,
	.param .u64 .ptr .align 1 _Z9reduce_v3PfS__param_1
)
{
	.reg .pred 	%p<5>;
	.reg .b32 	%r<16>;
	.reg .b32 	%f<8>;
	.reg .b64 	%rd<11>;
	// demoted variable
	.shared .align 4 .b8 _ZZ9reduce_v3PfS_E5sdata[1024];
	ld.param.u64 	%rd2, [_Z9reduce_v3PfS__param_0];
	ld.param.u64 	%rd1, [_Z9reduce_v3PfS__param_1];
	cvta.to.global.u64 	%rd3, %rd2;
	mov.u32 	%r1, %tid.x;
	mov.u32 	%r2, %ctaid.x;
	mov.u32 	%r15, %ntid.x;
	mul.lo.s32 	%r7, %r15, %r2;
	shl.b32 	%r8, %r7, 1;
	add.s32 	%r9, %r8, %r1;
	mul.wide.u32 	%rd4, %r9, 4;
	add.s64 	%rd5, %rd3, %rd4;
	ld.global.f32 	%f1, [%rd5];
	add.s32 	%r10, %r9, %r15;
	mul.wide.u32 	%rd6, %r10, 4;
	add.s64 	%rd7, %rd3, %rd6;
	ld.global.f32 	%f2, [%rd7];
	add.f32 	%f3, %f1, %f2;
	shl.b32 	%r11, %r1, 2;
	mov.u32 	%r12, _ZZ9reduce_v3PfS_E5sdata;
	add.s32 	%r4, %r12, %r11;
	st.shared.f32 	[%r4], %f3;
	bar.sync 	0;
	setp.lt.u32 	%p1, %r15, 2;
	@%p1 bra 	$L__BB0_4;
$L__BB0_1:
	shr.u32 	%r6, %r15, 1;
	setp.ge.u32 	%p2, %r1, %r6;
	@%p2 bra 	$L__BB0_3;
	shl.b32 	%r13, %r6, 2;
	add.s32 	%r14, %r4, %r13;
	ld.shared.f32 	%f4, [%r14];
	ld.shared.f32 	%f5, [%r4];
	add.f32 	%f6, %f4, %f5;
	st.shared.f32 	[%r4], %f6;
$L__BB0_3:
	bar.sync 	0;
	setp.gt.u32 	%p3, %r15, 3;
	mov.u32 	%r15, %r6;
	@%p3 bra 	$L__BB0_1;
$L__BB0_4:
	setp.ne.s32 	%p4, %r1, 0;
	@%p4 bra 	$L__BB0_6;
	ld.shared.f32 	%f7, [_ZZ9reduce_v3PfS_E5sdata];
	cvta.to.global.u64 	%rd8, %rd1;
	mul.wide.u32 	%rd9, %r2, 4;
	add.s64 	%rd10, %rd8, %rd9;
	st.global.f32 	[%rd10], %f7;
$L__BB0_6:
	ret;

}


// ===== COMPILED SASS (sm_100) =====

	.target	sm_100

	.elftype	@"ET_EXEC"


//--------------------- .note.nv.tkinfo           --------------------------
	.section	.note.nv.tkinfo,"",@"SHT_NOTE"
	.sectionflags	@"SHF_NOTE_NV_TKINFO"
	.tkinfo
        /*0018*/ 	.word	0x00000002
        /*0030*/ 	.string	""
        /*0030*/ 	.string	"ptxas"
        /*0030*/ 	.string	"Cuda compilation tools, release 13.0, V13.0.88"
        /*0030*/ 	.string	"Build cuda_13.0.r13.0/compiler.36424714_0"
        /*0030*/ 	.string	"-arch sm_100 -m 64 "



//--------------------- .note.nv.cuinfo           --------------------------
	.section	.note.nv.cuinfo,"",@"SHT_NOTE"
	.sectionflags	@"SHF_NOTE_NV_CUINFO"
        /*0018*/ 	.short	0x0002
        /*001a*/ 	.short	0x0064
        /*001c*/ 	.short	0x0082
	.zero		2


//--------------------- .nv.info                  --------------------------
	.section	.nv.info,"",@"SHT_CUDA_INFO"
	.align	4


	//----- nvinfo : EIATTR_REGCOUNT
	.align		4
        /*0000*/ 	.byte	0x04, 0x2f
        /*0002*/ 	.short	(.L_1 - .L_0)
	.align		4
.L_0:
        /*0004*/ 	.word	index@(_Z9reduce_v3PfS_)
        /*0008*/ 	.word	0x0000000e


	//----- nvinfo : EIATTR_FRAME_SIZE
	.align		4
.L_1:
        /*000c*/ 	.byte	0x04, 0x11
        /*000e*/ 	.short	(.L_3 - .L_2)
	.align		4
.L_2:
        /*0010*/ 	.word	index@(_Z9reduce_v3PfS_)
        /*0014*/ 	.word	0x00000000


	//----- nvinfo : EIATTR_MIN_STACK_SIZE
	.align		4
.L_3:
        /*0018*/ 	.byte	0x04, 0x12
        /*001a*/ 	.short	(.L_5 - .L_4)
	.align		4
.L_4:
        /*001c*/ 	.word	index@(_Z9reduce_v3PfS_)
        /*0020*/ 	.word	0x00000000
.L_5:


//--------------------- .nv.compat                --------------------------
	.section	.nv.compat,"",@"SHT_CUDA_COMPAT_INFO"
	.align	4
        /*0000*/ 	.byte	0x02, 0x09, 0x00, 0x00, 0x02, 0x02, 0x01, 0x00, 0x02, 0x05, 0x05, 0x00, 0x03, 0x07, 0x01, 0x01
        /*0010*/ 	.byte	0x02, 0x03, 0x00, 0x00, 0x02, 0x06, 0x01, 0x00, 0x04, 0x0b, 0x08, 0x00, 0x09, 0x00, 0x00, 0x00
        /*0020*/ 	.byte	0x00, 0x00, 0x00, 0x00


//--------------------- .nv.info._Z9reduce_v3PfS_ --------------------------
	.section	.nv.info._Z9reduce_v3PfS_,"",@"SHT_CUDA_INFO"
	.sectionflags	@""
	.align	4


	//----- nvinfo : EIATTR_CUDA_API_VERSION
	.align		4
        /*0000*/ 	.byte	0x04, 0x37
        /*0002*/ 	.short	(.L_7 - .L_6)
.L_6:
        /*0004*/ 	.word	0x00000082


	//----- nvinfo : EIATTR_KPARAM_INFO
	.align		4
.L_7:
        /*0008*/ 	.byte	0x04, 0x17
        /*000a*/ 	.short	(.L_9 - .L_8)
.L_8:
        /*000c*/ 	.word	0x00000000
        /*0010*/ 	.short	0x0001
        /*0012*/ 	.short	0x0008
        /*0014*/ 	.byte	0x00, 0xf5, 0x21, 0x00


	//----- nvinfo : EIATTR_KPARAM_INFO
	.align		4
.L_9:
        /*0018*/ 	.byte	0x04, 0x17
        /*001a*/ 	.short	(.L_11 - .L_10)
.L_10:
        /*001c*/ 	.word	0x00000000
        /*0020*/ 	.short	0x0000
        /*0022*/ 	.short	0x0000
        /*0024*/ 	.byte	0x00, 0xf5, 0x21, 0x00


	//----- nvinfo : EIATTR_SPARSE_MMA_MASK
	.align		4
.L_11:
        /*0028*/ 	.byte	0x03, 0x50
        /*002a*/ 	.short	0x0000


	//----- nvinfo : EIATTR_MAXREG_COUNT
	.align		4
        /*002c*/ 	.byte	0x03, 0x1b
        /*002e*/ 	.short	0x00ff


	//----- nvinfo : EIATTR_NUM_BARRIERS
	.align		4
        /*0030*/ 	.byte	0x02, 0x4c
        /*0032*/ 	.byte	0x01
	.zero		1


	//----- nvinfo : EIATTR_MERCURY_ISA_VERSION
	.align		4
        /*0034*/ 	.byte	0x03, 0x5f
        /*0036*/ 	.short	0x0101


	//----- nvinfo : EIATTR_VRC_CTA_INIT_COUNT
	.align		4
        /*0038*/ 	.byte	0x02, 0x4a
	.zero		1
	.zero		1


	//----- nvinfo : EIATTR_EXIT_INSTR_OFFSETS
	.align		4
        /*003c*/ 	.byte	0x04, 0x1c
        /*003e*/ 	.short	(.L_13 - .L_12)


	//   ....[0]....
.L_12:
        /*0040*/ 	.word	0x00000230


	//   ....[1]....
        /*0044*/ 	.word	0x000002b0


	//----- nvinfo : EIATTR_CBANK_PARAM_SIZE
	.align		4
.L_13:
        /*0048*/ 	.byte	0x03, 0x19
        /*004a*/ 	.short	0x0010


	//----- nvinfo : EIATTR_PARAM_CBANK
	.align		4
        /*004c*/ 	.byte	0x04, 0x0a
        /*004e*/ 	.short	(.L_15 - .L_14)
	.align		4
.L_14:
        /*0050*/ 	.word	index@(.nv.constant0._Z9reduce_v3PfS_)
        /*0054*/ 	.short	0x0380
        /*0056*/ 	.short	0x0010


	//----- nvinfo : EIATTR_SW_WAR
	.align		4
.L_15:
        /*0058*/ 	.byte	0x04, 0x36
        /*005a*/ 	.short	(.L_17 - .L_16)
.L_16:
        /*005c*/ 	.word	0x00000008
.L_17:


//--------------------- .nv.callgraph             --------------------------
	.section	.nv.callgraph,"",@"SHT_CUDA_CALLGRAPH"
	.align	4
	.sectionentsize	8
	.align		4
        /*0000*/ 	.word	0x00000000
	.align		4
        /*0004*/ 	.word	0xffffffff
	.align		4
        /*0008*/ 	.word	0x00000000
	.align		4
        /*000c*/ 	.word	0xfffffffe
	.align		4
        /*0010*/ 	.word	0x00000000
	.align		4
        /*0014*/ 	.word	0xfffffffd
	.align		4
        /*0018*/ 	.word	0x00000000
	.align		4
        /*001c*/ 	.word	0xfffffffc


//--------------------- .text._Z9reduce_v3PfS_    --------------------------
	.section	.text._Z9reduce_v3PfS_,"ax",@progbits
	.align	128
        .global         _Z9reduce_v3PfS_
        .type           _Z9reduce_v3PfS_,@function
        .size           _Z9reduce_v3PfS_,(.L_x_3 - _Z9reduce_v3PfS_)
        .other          _Z9reduce_v3PfS_,@"STO_CUDA_ENTRY STV_DEFAULT"
_Z9reduce_v3PfS_:
.text._Z9reduce_v3PfS_:
[----:B------:R-:W-:Y:S01]  /*0000*/  LDC R1, c[0x0][0x37c] ;  /* 0x0000df00ff017b82 */ /* 0x000fe20000000800 */
[----:B------:R-:W0:Y:S01]  /*0010*/  S2R R11, SR_CTAID.X ;  /* 0x00000000000b7919 */ /* 0x000e220000002500 */
[----:B------:R-:W0:Y:S06]  /*0020*/  LDCU UR8, c[0x0][0x360] ;  /* 0x00006c00ff0877ac */ /* 0x000e2c0008000800 */
[----:B------:R-:W1:Y:S01]  /*0030*/  LDC.64 R4, c[0x0][0x380] ;  /* 0x0000e000ff047b82 */ /* 0x000e620000000a00 */
[----:B------:R-:W2:Y:S01]  /*0040*/  S2R R9, SR_TID.X ;  /* 0x0000000000097919 */ /* 0x000ea20000002100 */
[----:B------:R-:W3:Y:S01]  /*0050*/  LDCU.64 UR6, c[0x0][0x358] ;  /* 0x00006b00ff0677ac */ /* 0x000ee20008000a00 */
[----:B0-----:R-:W-:-:S05]  /*0060*/  IMAD R0, R11, UR8, RZ ;  /* 0x000000080b007c24 */ /* 0x001fca000f8e02ff */
[----:B--2---:R-:W-:-:S04]  /*0070*/  LEA R3, R0, R9, 0x1 ;  /* 0x0000000900037211 */ /* 0x004fc800078e08ff */
[C---:B------:R-:W-:Y:S01]  /*0080*/  IADD3 R7, PT, PT, R3.reuse, UR8, RZ ;  /* 0x0000000803077c10 */ /* 0x040fe2000fffe0ff */
[----:B-1----:R-:W-:-:S04]  /*0090*/  IMAD.WIDE.U32 R2, R3, 0x4, R4 ;  /* 0x0000000403027825 */ /* 0x002fc800078e0004 */
[----:B------:R-:W-:Y:S02]  /*00a0*/  IMAD.WIDE.U32 R4, R7, 0x4, R4 ;  /* 0x0000000407047825 */ /* 0x000fe400078e0004 */
[----:B---3--:R-:W2:Y:S04]  /*00b0*/  LDG.E R2, desc[UR6][R2.64] ;  /* 0x0000000602027981 */ /* 0x008ea8000c1e1900 */
[----:B------:R-:W2:Y:S01]  /*00c0*/  LDG.E R5, desc[UR6][R4.64] ;  /* 0x0000000604057981 */ /* 0x000ea2000c1e1900 */
[----:B------:R-:W0:Y:S01]  /*00d0*/  S2UR UR5, SR_CgaCtaId ;  /* 0x00000000000579c3 */ /* 0x000e220000008800 */
[----:B------:R-:W-:Y:S01]  /*00e0*/  UMOV UR4, 0x400 ;  /* 0x0000040000047882 */ /* 0x000fe20000000000 */
[----:B------:R-:W-:Y:S01]  /*00f0*/  UISETP.GE.U32.AND UP0, UPT, UR8, 0x2, UPT ;  /* 0x000000020800788c */ /* 0x000fe2000bf06070 */
[----:B------:R-:W-:Y:S01]  /*0100*/  ISETP.NE.AND P0, PT, R9, RZ, PT ;  /* 0x000000ff0900720c */ /* 0x000fe20003f05270 */
[----:B0-----:R-:W-:-:S06]  /*0110*/  ULEA UR4, UR5, UR4, 0x18 ;  /* 0x0000000405047291 */ /* 0x001fcc000f8ec0ff */
[----:B------:R-:W-:Y:S01]  /*0120*/  LEA R7, R9, UR4, 0x2 ;  /* 0x0000000409077c11 */ /* 0x000fe2000f8e10ff */
[----:B--2---:R-:W-:-:S05]  /*0130*/  FADD R0, R2, R5 ;  /* 0x0000000502007221 */ /* 0x004fca0000000000 */
[----:B------:R0:W-:Y:S01]  /*0140*/  STS [R7], R0 ;  /* 0x0000000007007388 */ /* 0x0001e20000000800 */
[----:B------:R-:W-:Y:S06]  /*0150*/  BAR.SYNC.DEFER_BLOCKING 0x0 ;  /* 0x0000000000007b1d */ /* 0x000fec0000010000 */
[----:B------:R-:W-:Y:S05]  /*0160*/  BRA.U !UP0, `(.L_x_0) ;  /* 0x0000000108307547 */ /* 0x000fea000b800000 */
[----:B0-----:R-:W-:-:S07]  /*0170*/  IMAD.U32 R0, RZ, RZ, UR8 ;  /* 0x00000008ff007e24 */ /* 0x001fce000f8e00ff */
.L_x_1:
[----:B------:R-:W-:-:S04]  /*0180*/  SHF.R.U32.HI R6, RZ, 0x1, R0 ;  /* 0x00000001ff067819 */ /* 0x000fc80000011600 */
[----:B------:R-:W-:-:S13]  /*0190*/  ISETP.GE.U32.AND P1, PT, R9, R6, PT ;  /* 0x000000060900720c */ /* 0x000fda0003f26070 */
[----:B------:R-:W-:Y:S01]  /*01a0*/  @!P1 LEA R2, R6, R7, 0x2 ;  /* 0x0000000706029211 */ /* 0x000fe200078e10ff */
[----:B------:R-:W-:Y:S05]  /*01b0*/  @!P1 LDS R3, [R7] ;  /* 0x0000000007039984 */ /* 0x000fea0000000800 */
[----:B------:R-:W0:Y:S02]  /*01c0*/  @!P1 LDS R2, [R2] ;  /* 0x0000000002029984 */ /* 0x000e240000000800 */
[----:B0-----:R-:W-:-:S05]  /*01d0*/  @!P1 FADD R4, R2, R3 ;  /* 0x0000000302049221 */ /* 0x001fca0000000000 */
[----:B------:R1:W-:Y:S01]  /*01e0*/  @!P1 STS [R7], R4 ;  /* 0x0000000407009388 */ /* 0x0003e20000000800 */
[----:B------:R-:W-:Y:S01]  /*01f0*/  BAR.SYNC.DEFER_BLOCKING 0x0 ;  /* 0x0000000000007b1d */ /* 0x000fe20000010000 */
[----:B------:R-:W-:Y:S01]  /*0200*/  ISETP.GT.U32.AND P1, PT, R0, 0x3, PT ;  /* 0x000000030000780c */ /* 0x000fe20003f24070 */
[----:B------:R-:W-:-:S12]  /*0210*/  IMAD.MOV.U32 R0, RZ, RZ, R6 ;  /* 0x000000ffff007224 */ /* 0x000fd800078e0006 */
[----:B-1----:R-:W-:Y:S05]  /*0220*/  @P1 BRA `(.L_x_1) ;  /* 0xfffffffc00d41947 */ /* 0x002fea000383ffff */
.L_x_0:
[----:B------:R-:W-:Y:S05]  /*0230*/  @P0 EXIT ;  /* 0x000000000000094d */ /* 0x000fea0003800000 */
[----:B------:R-:W1:Y:S01]  /*0240*/  S2UR UR5, SR_CgaCtaId ;  /* 0x00000000000579c3 */ /* 0x000e620000008800 */
[----:B------:R-:W-:-:S07]  /*0250*/  UMOV UR4, 0x400 ;  /* 0x0000040000047882 */ /* 0x000fce0000000000 */
[----:B------:R-:W2:Y:S01]  /*0260*/  LDC.64 R2, c[0x0][0x388] ;  /* 0x0000e200ff027b82 */ /* 0x000ea20000000a00 */
[----:B-1----:R-:W-:Y:S01]  /*0270*/  ULEA UR4, UR5, UR4, 0x18 ;  /* 0x0000000405047291 */ /* 0x002fe2000f8ec0ff */
[----:B--2---:R-:W-:-:S08]  /*0280*/  IMAD.WIDE.U32 R2, R11, 0x4, R2 ;  /* 0x000000040b027825 */ /* 0x004fd000078e0002 */
[----:B------:R-:W1:Y:S04]  /*0290*/  LDS R5, [UR4] ;  /* 0x00000004ff057984 */ /* 0x000e680008000800 */
[----:B-1----:R-:W-:Y:S01]  /*02a0*/  STG.E desc[UR6][R2.64], R5 ;  /* 0x0000000502007986 */ /* 0x002fe2000c101906 */
[----:B------:R-:W-:Y:S05]  /*02b0*/  EXIT ;  /* 0x000000000000794d */ /* 0x000fea0003800000 */
.L_x_2:
[----:B------:R-:W-:-:S00]  /*02c0*/  BRA `(.L_x_2) ;  /* 0xfffffffc00fc7947 */ /* 0x000fc0000383ffff */
[----:B------:R-:W-:-:S00]  /*02d0*/  NOP ;  /* 0x0000000000007918 */ /* 0x000fc00000000000 */
        /* <DEDUP_REMOVED lines=10> */
.L_x_3:


//--------------------- .nv.shared._Z9reduce_v3PfS_ --------------------------
	.section	.nv.shared._Z9reduce_v3PfS_,"aw",@nobits
	.sectionflags	@""
	.align	4
.nv.shared._Z9reduce_v3PfS_:
	.zero		2048


//--------------------- .nv.shared.reserved.0     --------------------------
	.section	.nv.shared.reserved.0,"aw",@nobits
	.weak		__nv_reservedSMEM_offset_0_alias
	.size		__nv_reservedSMEM_offset_0_alias, 0, 64
	.other		__nv_reservedSMEM_offset_0_alias,@"STO_CUDA_RESERVED_SHARED STV_DEFAULT"
__nv_reservedSMEM_offset_0_alias:
	.zero		0
	.zero		64


//--------------------- .nv.constant0._Z9reduce_v3PfS_ --------------------------
	.section	.nv.constant0._Z9reduce_v3PfS_,"a",@progbits
	.sectionflags	@""
	.align	4
.nv.constant0._Z9reduce_v3PfS_:
	.zero		912


//--------------------- SYMBOLS --------------------------

	.type		.nv.reservedSmem.offset0,@object
	.size		.nv.reservedSmem.offset0,0x4
	.type		.nv.reservedSmem.cap,@object
	.size		.nv.reservedSmem.cap,0x4
